	.headerflags	@"EF_CUDA_TEXMODE_UNIFIED EF_CUDA_64BIT_ADDRESS EF_CUDA_ACCELERATORS EF_CUDA_SM90 EF_CUDA_VIRTUAL_SM(EF_CUDA_SM90)"
	.elftype	@"ET_EXEC"


//--------------------- .nv.info                  --------------------------
	.section	.nv.info,"",@"SHT_CUDA_INFO"
	.align	4


	//----- nvinfo : EIATTR_REGCOUNT
	.align		4
        /*0000*/ 	.byte	0x04, 0x2f
        /*0002*/ 	.short	(.L_1 - .L_0)
	.align		4
.L_0:
        /*0004*/ 	.word	index@(triton_poi_fused_add_3)
        /*0008*/ 	.word	0x0000000c


	//----- nvinfo : EIATTR_MIN_STACK_SIZE
	.align		4
.L_1:
        /*000c*/ 	.byte	0x04, 0x12
        /*000e*/ 	.short	(.L_3 - .L_2)
	.align		4
.L_2:
        /*0010*/ 	.word	index@(triton_poi_fused_add_3)
        /*0014*/ 	.word	0x00000000


	//----- nvinfo : EIATTR_FRAME_SIZE
	.align		4
.L_3:
        /*0018*/ 	.byte	0x04, 0x11
        /*001a*/ 	.short	(.L_5 - .L_4)
	.align		4
.L_4:
        /*001c*/ 	.word	index@(triton_poi_fused_add_3)
        /*0020*/ 	.word	0x00000000


	//----- nvinfo : EIATTR_MIN_STACK_SIZE
	.align		4
.L_5:
        /*0024*/ 	.byte	0x04, 0x12
        /*0026*/ 	.short	(.L_7 - .L_6)
	.align		4
.L_6:
        /*0028*/ 	.word	index@(triton_poi_fused_add_3)
        /*002c*/ 	.word	0x00000000
.L_7:


//--------------------- .nv.info.triton_poi_fused_add_3 --------------------------
	.section	.nv.info.triton_poi_fused_add_3,"",@"SHT_CUDA_INFO"
	.sectionflags	@""
	.align	4


	//----- nvinfo : EIATTR_CUDA_API_VERSION
	.align		4
        /*0000*/ 	.byte	0x04, 0x37
        /*0002*/ 	.short	(.L_9 - .L_8)
.L_8:
        /*0004*/ 	.word	0x0000007c


	//----- nvinfo : EIATTR_KPARAM_INFO
	.align		4
.L_9:
        /*0008*/ 	.byte	0x04, 0x17
        /*000a*/ 	.short	(.L_11 - .L_10)
.L_10:
        /*000c*/ 	.word	0x00000000
        /*0010*/ 	.short	0x0002
        /*0012*/ 	.short	0x0010
        /*0014*/ 	.byte	0x00, 0xf0, 0x11, 0x00


	//----- nvinfo : EIATTR_KPARAM_INFO
	.align		4
.L_11:
        /*0018*/ 	.byte	0x04, 0x17
        /*001a*/ 	.short	(.L_13 - .L_12)
.L_12:
        /*001c*/ 	.word	0x00000000
        /*0020*/ 	.short	0x0001
        /*0022*/ 	.short	0x0008
        /*0024*/ 	.byte	0x00, 0xf4, 0x21, 0x00


	//----- nvinfo : EIATTR_KPARAM_INFO
	.align		4
.L_13:
        /*0028*/ 	.byte	0x04, 0x17
        /*002a*/ 	.short	(.L_15 - .L_14)
.L_14:
        /*002c*/ 	.word	0x00000000
        /*0030*/ 	.short	0x0000
        /*0032*/ 	.short	0x0000
        /*0034*/ 	.byte	0x00, 0xf4, 0x21, 0x00


	//----- nvinfo : EIATTR_SPARSE_MMA_MASK
	.align		4
.L_15:
        /*0038*/ 	.byte	0x03, 0x50
        /*003a*/ 	.short	0x0000


	//----- nvinfo : EIATTR_MAXREG_COUNT
	.align		4
        /*003c*/ 	.byte	0x03, 0x1b
        /*003e*/ 	.short	0x00ff


	//----- nvinfo : EIATTR_EXIT_INSTR_OFFSETS
	.align		4
        /*0040*/ 	.byte	0x04, 0x1c
        /*0042*/ 	.short	(.L_17 - .L_16)


	//   ....[0]....
.L_16:
        /*0044*/ 	.word	0x00000120


	//   ....[1]....
        /*0048*/ 	.word	0x00000140


	//----- nvinfo : EIATTR_REQNTID
	.align		4
.L_17:
        /*004c*/ 	.byte	0x04, 0x10
        /*004e*/ 	.short	(.L_19 - .L_18)
.L_18:
        /*0050*/ 	.word	0x00000020
        /*0054*/ 	.word	0x00000001
        /*0058*/ 	.word	0x00000001


	//----- nvinfo : EIATTR_CBANK_PARAM_SIZE
	.align		4
.L_19:
        /*005c*/ 	.byte	0x03, 0x19
        /*005e*/ 	.short	0x0014


	//----- nvinfo : EIATTR_PARAM_CBANK
	.align		4
        /*0060*/ 	.byte	0x04, 0x0a
        /*0062*/ 	.short	(.L_21 - .L_20)
	.align		4
.L_20:
        /*0064*/ 	.word	index@(.nv.constant0.triton_poi_fused_add_3)
        /*0068*/ 	.short	0x0210
        /*006a*/ 	.short	0x0014


	//----- nvinfo : EIATTR_SW_WAR
	.align		4
.L_21:
        /*006c*/ 	.byte	0x04, 0x36
        /*006e*/ 	.short	(.L_23 - .L_22)
.L_22:
        /*0070*/ 	.word	0x00000008
.L_23:


//--------------------- .nv.callgraph             --------------------------
	.section	.nv.callgraph,"",@"SHT_CUDA_CALLGRAPH"
	.align	4
	.sectionentsize	8
	.align		4
        /*0000*/ 	.word	0x00000000
	.align		4
        /*0004*/ 	.word	0xffffffff
	.align		4
        /*0008*/ 	.word	0x00000000
	.align		4
        /*000c*/ 	.word	0xfffffffe
	.align		4
        /*0010*/ 	.word	0x00000000
	.align		4
        /*0014*/ 	.word	0xfffffffd
	.align		4
        /*0018*/ 	.word	0x00000000
	.align		4
        /*001c*/ 	.word	0xfffffffc


//--------------------- .text.triton_poi_fused_add_3 --------------------------
	.section	.text.triton_poi_fused_add_3,"ax",@progbits
	.align	128
        .global         triton_poi_fused_add_3
        .type           triton_poi_fused_add_3,@function
        .size           triton_poi_fused_add_3,(.L_x_1 - triton_poi_fused_add_3)
        .other          triton_poi_fused_add_3,@"STO_CUDA_ENTRY STV_DEFAULT"
triton_poi_fused_add_3:
.text.triton_poi_fused_add_3:
[----:B------:R-:W0:Y:S02]  /*0000*/  LDC R1, c[0x0][0x28] ;  /* 0x00000a00ff017b82 */ /* 0x000e240000000800 */
[----:B------:R-:W1:Y:S01]  /*0010*/  S2R R0, SR_TID.X ;  /* 0x0000000000007919 */ /* 0x000e620000002100 */
[----:B------:R-:W2:Y:S01]  /*0020*/  LDC.64 R4, c[0x0][0x218] ;  /* 0x00008600ff047b82 */ /* 0x000ea20000000a00 */
[----:B------:R-:W-:Y:S01]  /*0030*/  CS2R R8, SRZ ;  /* 0x0000000000087805 */ /* 0x000fe2000001ff00 */
[----:B------:R-:W-:Y:S01]  /*0040*/  ULDC.64 UR4, c[0x0][0x208] ;  /* 0x0000820000047ab9 */ /* 0x000fe20000000a00 */
[----:B------:R-:W3:Y:S05]  /*0050*/  S2R R7, SR_CTAID.X ;  /* 0x0000000000077919 */ /* 0x000eea0000002500 */
[----:B------:R-:W4:Y:S01]  /*0060*/  LDC.64 R2, c[0x0][0x210] ;  /* 0x00008400ff027b82 */ /* 0x000f220000000a00 */
[----:B-1----:R-:W-:-:S04]  /*0070*/  SHF.L.U32 R0, R0, 0x1, RZ ;  /* 0x0000000100007819 */ /* 0x002fc800000006ff */
[----:B------:R-:W-:-:S04]  /*0080*/  LOP3.LUT R0, R0, 0x3e, RZ, 0xc0, !PT ;  /* 0x0000003e00007812 */ /* 0x000fc800078ec0ff */
[----:B---3--:R-:W-:-:S04]  /*0090*/  LEA R7, R7, R0, 0x6 ;  /* 0x0000000007077211 */ /* 0x008fc800078e30ff */
[C---:B------:R-:W-:Y:S01]  /*00a0*/  ISETP.GE.AND P0, PT, R7.reuse, 0x40, PT ;  /* 0x000000400700780c */ /* 0x040fe20003f06270 */
[----:B--2---:R-:W-:-:S04]  /*00b0*/  IMAD.WIDE R4, R7, 0x4, R4 ;  /* 0x0000000407047825 */ /* 0x004fc800078e0204 */
[----:B----4-:R-:W-:Y:S01]  /*00c0*/  IMAD.WIDE R2, R7, 0x4, R2 ;  /* 0x0000000407027825 */ /* 0x010fe200078e0202 */
[----:B------:R-:W-:-:S07]  /*00d0*/  CS2R R6, SRZ ;  /* 0x0000000000067805 */ /* 0x000fce000001ff00 */
[----:B------:R-:W2:Y:S04]  /*00e0*/  @!P0 LDG.E.64 R8, desc[UR4][R4.64] ;  /* 0x0000000404088981 */ /* 0x000ea8000c1e1b00 */
[----:B------:R-:W2:Y:S02]  /*00f0*/  @!P0 LDG.E.64 R6, desc[UR4][R2.64] ;  /* 0x0000000402068981 */ /* 0x000ea4000c1e1b00 */
[----:B--2---:R-:W-:Y:S01]  /*0100*/  FADD R6, R8, R6 ;  /* 0x0000000608067221 */ /* 0x004fe20000000000 */
[----:B------:R-:W-:Y:S01]  /*0110*/  FADD R7, R9, R7 ;  /* 0x0000000709077221 */ /* 0x000fe20000000000 */
[----:B------:R-:W-:Y:S06]  /*0120*/  @P0 EXIT ;  /* 0x000000000000094d */ /* 0x000fec0003800000 */
[----:B------:R-:W-:Y:S01]  /*0130*/  STG.E.64 desc[UR4][R2.64], R6 ;  /* 0x0000000602007986 */ /* 0x000fe2000c101b04 */
[----:B------:R-:W-:Y:S05]  /*0140*/  EXIT ;  /* 0x000000000000794d */ /* 0x000fea0003800000 */
.L_x_0:
[----:B------:R-:W-:-:S00]  /*0150*/  BRA `(.L_x_0) ;  /* 0xfffffffc00fc7947 */ /* 0x000fc0000383ffff */
[----:B------:R-:W-:-:S00]  /*0160*/  NOP ;  /* 0x0000000000007918 */ /* 0x000fc00000000000 */
        /* <DEDUP_REMOVED lines=9> */
.L_x_1:


//--------------------- .nv.constant0.triton_poi_fused_add_3 --------------------------
	.section	.nv.constant0.triton_poi_fused_add_3,"a",@progbits
	.sectionflags	@""
	.align	4
.nv.constant0.triton_poi_fused_add_3:
	.zero		548
